//
// Generated by NVIDIA NVVM Compiler
//
// Compiler Build ID: CL-36424714
// Cuda compilation tools, release 13.0, V13.0.88
// Based on NVVM 20.0.0
//

.version 9.0
.target sm_100
.address_size 64

	// .globl	_Z18matmul_A_Bt_kernelPKfS0_Pfiii

.visible .entry _Z18matmul_A_Bt_kernelPKfS0_Pfiii(
	.param .u64 .ptr .align 1 _Z18matmul_A_Bt_kernelPKfS0_Pfiii_param_0,
	.param .u64 .ptr .align 1 _Z18matmul_A_Bt_kernelPKfS0_Pfiii_param_1,
	.param .u64 .ptr .align 1 _Z18matmul_A_Bt_kernelPKfS0_Pfiii_param_2,
	.param .u32 _Z18matmul_A_Bt_kernelPKfS0_Pfiii_param_3,
	.param .u32 _Z18matmul_A_Bt_kernelPKfS0_Pfiii_param_4,
	.param .u32 _Z18matmul_A_Bt_kernelPKfS0_Pfiii_param_5
)
{
	.reg .pred 	%p<13>;
	.reg .b32 	%r<48>;
	.reg .b32 	%f<112>;
	.reg .b64 	%rd<43>;

	ld.param.u64 	%rd11, [_Z18matmul_A_Bt_kernelPKfS0_Pfiii_param_0];
	ld.param.u64 	%rd12, [_Z18matmul_A_Bt_kernelPKfS0_Pfiii_param_1];
	ld.param.u64 	%rd10, [_Z18matmul_A_Bt_kernelPKfS0_Pfiii_param_2];
	ld.param.u32 	%r27, [_Z18matmul_A_Bt_kernelPKfS0_Pfiii_param_3];
	ld.param.u32 	%r25, [_Z18matmul_A_Bt_kernelPKfS0_Pfiii_param_4];
	ld.param.u32 	%r26, [_Z18matmul_A_Bt_kernelPKfS0_Pfiii_param_5];
	cvta.to.global.u64 	%rd1, %rd12;
	cvta.to.global.u64 	%rd2, %rd11;
	mov.u32 	%r28, %ctaid.y;
	mov.u32 	%r29, %ntid.y;
	mov.u32 	%r30, %tid.y;
	mad.lo.s32 	%r1, %r28, %r29, %r30;
	mov.u32 	%r31, %ctaid.x;
	mov.u32 	%r32, %ntid.x;
	mov.u32 	%r33, %tid.x;
	mad.lo.s32 	%r2, %r31, %r32, %r33;
	setp.ge.s32 	%p1, %r1, %r27;
	setp.ge.s32 	%p2, %r2, %r26;
	or.pred  	%p3, %p1, %p2;
	@%p3 bra 	$L__BB0_15;
	setp.lt.s32 	%p4, %r25, 1;
	mov.f32 	%f111, 0f00000000;
	@%p4 bra 	$L__BB0_14;
	mul.lo.s32 	%r3, %r25, %r1;
	mul.lo.s32 	%r4, %r25, %r2;
	and.b32  	%r5, %r25, 15;
	setp.lt.u32 	%p5, %r25, 16;
	mov.f32 	%f111, 0f00000000;
	mov.b32 	%r44, 0;
	@%p5 bra 	$L__BB0_5;
	and.b32  	%r44, %r25, 2147483632;
	neg.s32 	%r42, %r44;
	mul.wide.u32 	%rd13, %r3, 4;
	add.s64 	%rd14, %rd13, %rd2;
	add.s64 	%rd41, %rd14, 32;
	add.s64 	%rd4, %rd1, 32;
	mov.f32 	%f111, 0f00000000;
	mov.u32 	%r41, %r4;
$L__BB0_4:
	.pragma "nounroll";
	mul.wide.s32 	%rd15, %r41, 4;
	add.s64 	%rd16, %rd4, %rd15;
	ld.global.f32 	%f18, [%rd41+-32];
	ld.global.f32 	%f19, [%rd16+-32];
	fma.rn.f32 	%f20, %f18, %f19, %f111;
	ld.global.f32 	%f21, [%rd41+-28];
	ld.global.f32 	%f22, [%rd16+-28];
	fma.rn.f32 	%f23, %f21, %f22, %f20;
	ld.global.f32 	%f24, [%rd41+-24];
	ld.global.f32 	%f25, [%rd16+-24];
	fma.rn.f32 	%f26, %f24, %f25, %f23;
	ld.global.f32 	%f27, [%rd41+-20];
	ld.global.f32 	%f28, [%rd16+-20];
	fma.rn.f32 	%f29, %f27, %f28, %f26;
	ld.global.f32 	%f30, [%rd41+-16];
	ld.global.f32 	%f31, [%rd16+-16];
	fma.rn.f32 	%f32, %f30, %f31, %f29;
	ld.global.f32 	%f33, [%rd41+-12];
	ld.global.f32 	%f34, [%rd16+-12];
	fma.rn.f32 	%f35, %f33, %f34, %f32;
	ld.global.f32 	%f36, [%rd41+-8];
	ld.global.f32 	%f37, [%rd16+-8];
	fma.rn.f32 	%f38, %f36, %f37, %f35;
	ld.global.f32 	%f39, [%rd41+-4];
	ld.global.f32 	%f40, [%rd16+-4];
	fma.rn.f32 	%f41, %f39, %f40, %f38;
	ld.global.f32 	%f42, [%rd41];
	ld.global.f32 	%f43, [%rd16];
	fma.rn.f32 	%f44, %f42, %f43, %f41;
	ld.global.f32 	%f45, [%rd41+4];
	ld.global.f32 	%f46, [%rd16+4];
	fma.rn.f32 	%f47, %f45, %f46, %f44;
	ld.global.f32 	%f48, [%rd41+8];
	ld.global.f32 	%f49, [%rd16+8];
	fma.rn.f32 	%f50, %f48, %f49, %f47;
	ld.global.f32 	%f51, [%rd41+12];
	ld.global.f32 	%f52, [%rd16+12];
	fma.rn.f32 	%f53, %f51, %f52, %f50;
	ld.global.f32 	%f54, [%rd41+16];
	ld.global.f32 	%f55, [%rd16+16];
	fma.rn.f32 	%f56, %f54, %f55, %f53;
	ld.global.f32 	%f57, [%rd41+20];
	ld.global.f32 	%f58, [%rd16+20];
	fma.rn.f32 	%f59, %f57, %f58, %f56;
	ld.global.f32 	%f60, [%rd41+24];
	ld.global.f32 	%f61, [%rd16+24];
	fma.rn.f32 	%f62, %f60, %f61, %f59;
	ld.global.f32 	%f63, [%rd41+28];
	ld.global.f32 	%f64, [%rd16+28];
	fma.rn.f32 	%f111, %f63, %f64, %f62;
	add.s32 	%r42, %r42, 16;
	add.s64 	%rd41, %rd41, 64;
	add.s32 	%r41, %r41, 16;
	setp.ne.s32 	%p6, %r42, 0;
	@%p6 bra 	$L__BB0_4;
$L__BB0_5:
	setp.eq.s32 	%p7, %r5, 0;
	@%p7 bra 	$L__BB0_14;
	and.b32  	%r13, %r25, 7;
	setp.lt.u32 	%p8, %r5, 8;
	@%p8 bra 	$L__BB0_8;
	add.s32 	%r35, %r44, %r3;
	mul.wide.u32 	%rd17, %r35, 4;
	add.s64 	%rd18, %rd2, %rd17;
	ld.global.f32 	%f66, [%rd18];
	add.s32 	%r36, %r44, %r4;
	mul.wide.s32 	%rd19, %r36, 4;
	add.s64 	%rd20, %rd1, %rd19;
	ld.global.f32 	%f67, [%rd20];
	fma.rn.f32 	%f68, %f66, %f67, %f111;
	cvt.u64.u32 	%rd21, %r3;
	cvt.u64.u32 	%rd22, %r44;
	add.s64 	%rd23, %rd22, %rd21;
	shl.b64 	%rd24, %rd23, 2;
	add.s64 	%rd25, %rd2, %rd24;
	ld.global.f32 	%f69, [%rd25+4];
	ld.global.f32 	%f70, [%rd20+4];
	fma.rn.f32 	%f71, %f69, %f70, %f68;
	ld.global.f32 	%f72, [%rd25+8];
	ld.global.f32 	%f73, [%rd20+8];
	fma.rn.f32 	%f74, %f72, %f73, %f71;
	ld.global.f32 	%f75, [%rd25+12];
	ld.global.f32 	%f76, [%rd20+12];
	fma.rn.f32 	%f77, %f75, %f76, %f74;
	ld.global.f32 	%f78, [%rd25+16];
	ld.global.f32 	%f79, [%rd20+16];
	fma.rn.f32 	%f80, %f78, %f79, %f77;
	ld.global.f32 	%f81, [%rd25+20];
	ld.global.f32 	%f82, [%rd20+20];
	fma.rn.f32 	%f83, %f81, %f82, %f80;
	ld.global.f32 	%f84, [%rd25+24];
	ld.global.f32 	%f85, [%rd20+24];
	fma.rn.f32 	%f86, %f84, %f85, %f83;
	ld.global.f32 	%f87, [%rd25+28];
	ld.global.f32 	%f88, [%rd20+28];
	fma.rn.f32 	%f111, %f87, %f88, %f86;
	add.s32 	%r44, %r44, 8;
$L__BB0_8:
	setp.eq.s32 	%p9, %r13, 0;
	@%p9 bra 	$L__BB0_14;
	and.b32  	%r16, %r25, 3;
	setp.lt.u32 	%p10, %r13, 4;
	@%p10 bra 	$L__BB0_11;
	add.s32 	%r37, %r44, %r3;
	mul.wide.u32 	%rd26, %r37, 4;
	add.s64 	%rd27, %rd2, %rd26;
	ld.global.f32 	%f90, [%rd27];
	add.s32 	%r38, %r44, %r4;
	mul.wide.s32 	%rd28, %r38, 4;
	add.s64 	%rd29, %rd1, %rd28;
	ld.global.f32 	%f91, [%rd29];
	fma.rn.f32 	%f92, %f90, %f91, %f111;
	cvt.u64.u32 	%rd30, %r3;
	cvt.u64.u32 	%rd31, %r44;
	add.s64 	%rd32, %rd31, %rd30;
	shl.b64 	%rd33, %rd32, 2;
	add.s64 	%rd34, %rd2, %rd33;
	ld.global.f32 	%f93, [%rd34+4];
	ld.global.f32 	%f94, [%rd29+4];
	fma.rn.f32 	%f95, %f93, %f94, %f92;
	ld.global.f32 	%f96, [%rd34+8];
	ld.global.f32 	%f97, [%rd29+8];
	fma.rn.f32 	%f98, %f96, %f97, %f95;
	ld.global.f32 	%f99, [%rd34+12];
	ld.global.f32 	%f100, [%rd29+12];
	fma.rn.f32 	%f111, %f99, %f100, %f98;
	add.s32 	%r44, %r44, 4;
$L__BB0_11:
	setp.eq.s32 	%p11, %r16, 0;
	@%p11 bra 	$L__BB0_14;
	add.s32 	%r47, %r44, %r4;
	add.s32 	%r39, %r44, %r3;
	mul.wide.u32 	%rd35, %r39, 4;
	add.s64 	%rd42, %rd2, %rd35;
	neg.s32 	%r46, %r16;
$L__BB0_13:
	.pragma "nounroll";
	mul.wide.s32 	%rd36, %r47, 4;
	add.s64 	%rd37, %rd1, %rd36;
	ld.global.f32 	%f101, [%rd42];
	ld.global.f32 	%f102, [%rd37];
	fma.rn.f32 	%f111, %f101, %f102, %f111;
	add.s32 	%r47, %r47, 1;
	add.s64 	%rd42, %rd42, 4;
	add.s32 	%r46, %r46, 1;
	setp.ne.s32 	%p12, %r46, 0;
	@%p12 bra 	$L__BB0_13;
$L__BB0_14:
	mad.lo.s32 	%r40, %r26, %r1, %r2;
	cvta.to.global.u64 	%rd38, %rd10;
	mul.wide.s32 	%rd39, %r40, 4;
	add.s64 	%rd40, %rd38, %rd39;
	st.global.f32 	[%rd40], %f111;
$L__BB0_15:
	ret;

}
	// .globl	_Z17matmul_W_V_kernelPKfS0_Pfiii
.visible .entry _Z17matmul_W_V_kernelPKfS0_Pfiii(
	.param .u64 .ptr .align 1 _Z17matmul_W_V_kernelPKfS0_Pfiii_param_0,
	.param .u64 .ptr .align 1 _Z17matmul_W_V_kernelPKfS0_Pfiii_param_1,
	.param .u64 .ptr .align 1 _Z17matmul_W_V_kernelPKfS0_Pfiii_param_2,
	.param .u32 _Z17matmul_W_V_kernelPKfS0_Pfiii_param_3,
	.param .u32 _Z17matmul_W_V_kernelPKfS0_Pfiii_param_4,
	.param .u32 _Z17matmul_W_V_kernelPKfS0_Pfiii_param_5
)
{
	.reg .pred 	%p<13>;
	.reg .b32 	%r<41>;
	.reg .b32 	%f<68>;
	.reg .b64 	%rd<53>;

	ld.param.u64 	%rd7, [_Z17matmul_W_V_kernelPKfS0_Pfiii_param_0];
	ld.param.u64 	%rd8, [_Z17matmul_W_V_kernelPKfS0_Pfiii_param_1];
	ld.param.u64 	%rd6, [_Z17matmul_W_V_kernelPKfS0_Pfiii_param_2];
	ld.param.u32 	%r20, [_Z17matmul_W_V_kernelPKfS0_Pfiii_param_3];
	ld.param.u32 	%r18, [_Z17matmul_W_V_kernelPKfS0_Pfiii_param_4];
	ld.param.u32 	%r19, [_Z17matmul_W_V_kernelPKfS0_Pfiii_param_5];
	cvta.to.global.u64 	%rd1, %rd8;
	cvta.to.global.u64 	%rd2, %rd7;
	mov.u32 	%r21, %ctaid.y;
	mov.u32 	%r22, %ntid.y;
	mov.u32 	%r23, %tid.y;
	mad.lo.s32 	%r1, %r21, %r22, %r23;
	mov.u32 	%r24, %ctaid.x;
	mov.u32 	%r25, %ntid.x;
	mov.u32 	%r26, %tid.x;
	mad.lo.s32 	%r2, %r24, %r25, %r26;
	setp.ge.s32 	%p1, %r1, %r20;
	setp.ge.s32 	%p2, %r2, %r19;
	or.pred  	%p3, %p1, %p2;
	@%p3 bra 	$L__BB1_14;
	setp.lt.s32 	%p4, %r18, 1;
	mov.f32 	%f67, 0f00000000;
	@%p4 bra 	$L__BB1_13;
	mul.lo.s32 	%r3, %r18, %r1;
	and.b32  	%r4, %r18, 7;
	setp.lt.u32 	%p5, %r18, 8;
	mov.f32 	%f67, 0f00000000;
	mov.b32 	%r39, 0;
	@%p5 bra 	$L__BB1_5;
	and.b32  	%r39, %r18, 2147483640;
	neg.s32 	%r37, %r39;
	shl.b32 	%r7, %r19, 3;
	mul.wide.u32 	%rd9, %r3, 4;
	add.s64 	%rd10, %rd9, %rd2;
	add.s64 	%rd52, %rd10, 16;
	mov.f32 	%f67, 0f00000000;
	mul.wide.s32 	%rd13, %r19, 4;
	mov.u32 	%r36, %r2;
$L__BB1_4:
	.pragma "nounroll";
	ld.global.f32 	%f17, [%rd52+-16];
	mul.wide.s32 	%rd11, %r36, 4;
	add.s64 	%rd12, %rd1, %rd11;
	ld.global.f32 	%f18, [%rd12];
	fma.rn.f32 	%f19, %f17, %f18, %f67;
	ld.global.f32 	%f20, [%rd52+-12];
	add.s64 	%rd14, %rd12, %rd13;
	ld.global.f32 	%f21, [%rd14];
	fma.rn.f32 	%f22, %f20, %f21, %f19;
	ld.global.f32 	%f23, [%rd52+-8];
	add.s64 	%rd15, %rd14, %rd13;
	ld.global.f32 	%f24, [%rd15];
	fma.rn.f32 	%f25, %f23, %f24, %f22;
	ld.global.f32 	%f26, [%rd52+-4];
	add.s64 	%rd16, %rd15, %rd13;
	ld.global.f32 	%f27, [%rd16];
	fma.rn.f32 	%f28, %f26, %f27, %f25;
	ld.global.f32 	%f29, [%rd52];
	add.s64 	%rd17, %rd16, %rd13;
	ld.global.f32 	%f30, [%rd17];
	fma.rn.f32 	%f31, %f29, %f30, %f28;
	ld.global.f32 	%f32, [%rd52+4];
	add.s64 	%rd18, %rd17, %rd13;
	ld.global.f32 	%f33, [%rd18];
	fma.rn.f32 	%f34, %f32, %f33, %f31;
	ld.global.f32 	%f35, [%rd52+8];
	add.s64 	%rd19, %rd18, %rd13;
	ld.global.f32 	%f36, [%rd19];
	fma.rn.f32 	%f37, %f35, %f36, %f34;
	ld.global.f32 	%f38, [%rd52+12];
	add.s64 	%rd20, %rd19, %rd13;
	ld.global.f32 	%f39, [%rd20];
	fma.rn.f32 	%f67, %f38, %f39, %f37;
	add.s32 	%r37, %r37, 8;
	add.s32 	%r36, %r36, %r7;
	add.s64 	%rd52, %rd52, 32;
	setp.ne.s32 	%p6, %r37, 0;
	@%p6 bra 	$L__BB1_4;
$L__BB1_5:
	setp.eq.s32 	%p7, %r4, 0;
	@%p7 bra 	$L__BB1_13;
	and.b32  	%r13, %r18, 3;
	setp.lt.u32 	%p8, %r4, 4;
	@%p8 bra 	$L__BB1_8;
	add.s32 	%r28, %r39, %r3;
	mul.wide.u32 	%rd21, %r28, 4;
	add.s64 	%rd22, %rd2, %rd21;
	ld.global.f32 	%f41, [%rd22];
	mad.lo.s32 	%r29, %r39, %r19, %r2;
	mul.wide.s32 	%rd23, %r29, 4;
	add.s64 	%rd24, %rd1, %rd23;
	ld.global.f32 	%f42, [%rd24];
	fma.rn.f32 	%f43, %f41, %f42, %f67;
	cvt.u64.u32 	%rd25, %r3;
	cvt.u64.u32 	%rd26, %r39;
	add.s64 	%rd27, %rd26, %rd25;
	shl.b64 	%rd28, %rd27, 2;
	add.s64 	%rd29, %rd2, %rd28;
	ld.global.f32 	%f44, [%rd29+4];
	mul.wide.s32 	%rd30, %r19, 4;
	add.s64 	%rd31, %rd24, %rd30;
	ld.global.f32 	%f45, [%rd31];
	fma.rn.f32 	%f46, %f44, %f45, %f43;
	ld.global.f32 	%f47, [%rd29+8];
	add.s64 	%rd32, %rd31, %rd30;
	ld.global.f32 	%f48, [%rd32];
	fma.rn.f32 	%f49, %f47, %f48, %f46;
	ld.global.f32 	%f50, [%rd29+12];
	add.s64 	%rd33, %rd32, %rd30;
	ld.global.f32 	%f51, [%rd33];
	fma.rn.f32 	%f67, %f50, %f51, %f49;
	add.s32 	%r39, %r39, 4;
$L__BB1_8:
	setp.eq.s32 	%p9, %r13, 0;
	@%p9 bra 	$L__BB1_13;
	setp.eq.s32 	%p10, %r13, 1;
	@%p10 bra 	$L__BB1_11;
	add.s32 	%r30, %r39, %r3;
	mul.wide.u32 	%rd34, %r30, 4;
	add.s64 	%rd35, %rd2, %rd34;
	ld.global.f32 	%f53, [%rd35];
	mad.lo.s32 	%r31, %r39, %r19, %r2;
	mul.wide.s32 	%rd36, %r31, 4;
	add.s64 	%rd37, %rd1, %rd36;
	ld.global.f32 	%f54, [%rd37];
	fma.rn.f32 	%f55, %f53, %f54, %f67;
	cvt.u64.u32 	%rd38, %r3;
	cvt.u64.u32 	%rd39, %r39;
	add.s64 	%rd40, %rd39, %rd38;
	shl.b64 	%rd41, %rd40, 2;
	add.s64 	%rd42, %rd2, %rd41;
	ld.global.f32 	%f56, [%rd42+4];
	mul.wide.s32 	%rd43, %r19, 4;
	add.s64 	%rd44, %rd37, %rd43;
	ld.global.f32 	%f57, [%rd44];
	fma.rn.f32 	%f67, %f56, %f57, %f55;
	add.s32 	%r39, %r39, 2;
$L__BB1_11:
	and.b32  	%r32, %r18, 1;
	setp.eq.b32 	%p11, %r32, 1;
	not.pred 	%p12, %p11;
	@%p12 bra 	$L__BB1_13;
	add.s32 	%r33, %r39, %r3;
	mul.wide.u32 	%rd45, %r33, 4;
	add.s64 	%rd46, %rd2, %rd45;
	ld.global.f32 	%f58, [%rd46];
	mad.lo.s32 	%r34, %r39, %r19, %r2;
	mul.wide.s32 	%rd47, %r34, 4;
	add.s64 	%rd48, %rd1, %rd47;
	ld.global.f32 	%f59, [%rd48];
	fma.rn.f32 	%f67, %f58, %f59, %f67;
$L__BB1_13:
	mad.lo.s32 	%r35, %r19, %r1, %r2;
	cvta.to.global.u64 	%rd49, %rd6;
	mul.wide.s32 	%rd50, %r35, 4;
	add.s64 	%rd51, %rd49, %rd50;
	st.global.f32 	[%rd51], %f67;
$L__BB1_14:
	ret;

}


// ===== COMPILED SASS (sm_100) =====

	.target	sm_100

	.elftype	@"ET_EXEC"


//--------------------- .note.nv.tkinfo           --------------------------
	.section	.note.nv.tkinfo,"",@"SHT_NOTE"
	.sectionflags	@"SHF_NOTE_NV_TKINFO"
	.tkinfo
        /*0018*/ 	.word	0x00000002
        /*0030*/ 	.string	""
        /*0030*/ 	.string	"ptxas"
        /*0030*/ 	.string	"Cuda compilation tools, release 13.0, V13.0.88"
        /*0030*/ 	.string	"Build cuda_13.0.r13.0/compiler.36424714_0"
        /*0030*/ 	.string	"-arch sm_100 -m 64 "



//--------------------- .note.nv.cuinfo           --------------------------
	.section	.note.nv.cuinfo,"",@"SHT_NOTE"
	.sectionflags	@"SHF_NOTE_NV_CUINFO"
        /*0018*/ 	.short	0x0002
        /*001a*/ 	.short	0x0064
        /*001c*/ 	.short	0x0082
	.zero		2


//--------------------- .nv.info                  --------------------------
	.section	.nv.info,"",@"SHT_CUDA_INFO"
	.align	4


	//----- nvinfo : EIATTR_REGCOUNT
	.align		4
        /*0000*/ 	.byte	0x04, 0x2f
        /*0002*/ 	.short	(.L_1 - .L_0)
	.align		4
.L_0:
        /*0004*/ 	.word	index@(_Z18matmul_A_Bt_kernelPKfS0_Pfiii)
        /*0008*/ 	.word	0x0000001f


	//----- nvinfo : EIATTR_FRAME_SIZE
	.align		4
.L_1:
        /*000c*/ 	.byte	0x04, 0x11
        /*000e*/ 	.short	(.L_3 - .L_2)
	.align		4
.L_2:
        /*0010*/ 	.word	index@(_Z18matmul_A_Bt_kernelPKfS0_Pfiii)
        /*0014*/ 	.word	0x00000000


	//----- nvinfo : EIATTR_REGCOUNT
	.align		4
.L_3:
        /*0018*/ 	.byte	0x04, 0x2f
        /*001a*/ 	.short	(.L_5 - .L_4)
	.align		4
.L_4:
        /*001c*/ 	.word	index@(_Z17matmul_W_V_kernelPKfS0_Pfiii)
        /*0020*/ 	.word	0x00000020


	//----- nvinfo : EIATTR_FRAME_SIZE
	.align		4
.L_5:
        /*0024*/ 	.byte	0x04, 0x11
        /*0026*/ 	.short	(.L_7 - .L_6)
	.align		4
.L_6:
        /*0028*/ 	.word	index@(_Z17matmul_W_V_kernelPKfS0_Pfiii)
        /*002c*/ 	.word	0x00000000


	//----- nvinfo : EIATTR_MIN_STACK_SIZE
	.align		4
.L_7:
        /*0030*/ 	.byte	0x04, 0x12
        /*0032*/ 	.short	(.L_9 - .L_8)
	.align		4
.L_8:
        /*0034*/ 	.word	index@(_Z17matmul_W_V_kernelPKfS0_Pfiii)
        /*0038*/ 	.word	0x00000000


	//----- nvinfo : EIATTR_MIN_STACK_SIZE
	.align		4
.L_9:
        /*003c*/ 	.byte	0x04, 0x12
        /*003e*/ 	.short	(.L_11 - .L_10)
	.align		4
.L_10:
        /*0040*/ 	.word	index@(_Z18matmul_A_Bt_kernelPKfS0_Pfiii)
        /*0044*/ 	.word	0x00000000
.L_11:


//--------------------- .nv.compat                --------------------------
	.section	.nv.compat,"",@"SHT_CUDA_COMPAT_INFO"
	.align	4
        /*0000*/ 	.byte	0x02, 0x09, 0x00, 0x00, 0x02, 0x02, 0x01, 0x00, 0x02, 0x05, 0x05, 0x00, 0x03, 0x07, 0x01, 0x01
        /*0010*/ 	.byte	0x02, 0x03, 0x00, 0x00, 0x02, 0x06, 0x01, 0x00, 0x04, 0x0b, 0x08, 0x00, 0x09, 0x00, 0x00, 0x00
        /*0020*/ 	.byte	0x00, 0x00, 0x00, 0x00


//--------------------- .nv.info._Z17matmul_W_V_kernelPKfS0_Pfiii --------------------------
	.section	.nv.info._Z17matmul_W_V_kernelPKfS0_Pfiii,"",@"SHT_CUDA_INFO"
	.sectionflags	@""
	.align	4


	//----- nvinfo : EIATTR_CUDA_API_VERSION
	.align		4
        /*0000*/ 	.byte	0x04, 0x37
        /*0002*/ 	.short	(.L_13 - .L_12)
.L_12:
        /*0004*/ 	.word	0x00000082


	//----- nvinfo : EIATTR_KPARAM_INFO
	.align		4
.L_13:
        /*0008*/ 	.byte	0x04, 0x17
        /*000a*/ 	.short	(.L_15 - .L_14)
.L_14:
        /*000c*/ 	.word	0x00000000
        /*0010*/ 	.short	0x0005
        /*0012*/ 	.short	0x0020
        /*0014*/ 	.byte	0x00, 0xf0, 0x11, 0x00


	//----- nvinfo : EIATTR_KPARAM_INFO
	.align		4
.L_15:
        /*0018*/ 	.byte	0x04, 0x17
        /*001a*/ 	.short	(.L_17 - .L_16)
.L_16:
        /*001c*/ 	.word	0x00000000
        /*0020*/ 	.short	0x0004
        /*0022*/ 	.short	0x001c
        /*0024*/ 	.byte	0x00, 0xf0, 0x11, 0x00


	//----- nvinfo : EIATTR_KPARAM_INFO
	.align		4
.L_17:
        /*0028*/ 	.byte	0x04, 0x17
        /*002a*/ 	.short	(.L_19 - .L_18)
.L_18:
        /*002c*/ 	.word	0x00000000
        /*0030*/ 	.short	0x0003
        /*0032*/ 	.short	0x0018
        /*0034*/ 	.byte	0x00, 0xf0, 0x11, 0x00


	//----- nvinfo : EIATTR_KPARAM_INFO
	.align		4
.L_19:
        /*0038*/ 	.byte	0x04, 0x17
        /*003a*/ 	.short	(.L_21 - .L_20)
.L_20:
        /*003c*/ 	.word	0x00000000
        /*0040*/ 	.short	0x0002
        /*0042*/ 	.short	0x0010
        /*0044*/ 	.byte	0x00, 0xf5, 0x21, 0x00


	//----- nvinfo : EIATTR_KPARAM_INFO
	.align		4
.L_21:
        /*0048*/ 	.byte	0x04, 0x17
        /*004a*/ 	.short	(.L_23 - .L_22)
.L_22:
        /*004c*/ 	.word	0x00000000
        /*0050*/ 	.short	0x0001
        /*0052*/ 	.short	0x0008
        /*0054*/ 	.byte	0x00, 0xf5, 0x21, 0x00


	//----- nvinfo : EIATTR_KPARAM_INFO
	.align		4
.L_23:
        /*0058*/ 	.byte	0x04, 0x17
        /*005a*/ 	.short	(.L_25 - .L_24)
.L_24:
        /*005c*/ 	.word	0x00000000
        /*0060*/ 	.short	0x0000
        /*0062*/ 	.short	0x0000
        /*0064*/ 	.byte	0x00, 0xf5, 0x21, 0x00


	//----- nvinfo : EIATTR_SPARSE_MMA_MASK
	.align		4
.L_25:
        /*0068*/ 	.byte	0x03, 0x50
        /*006a*/ 	.short	0x0000


	//----- nvinfo : EIATTR_MAXREG_COUNT
	.align		4
        /*006c*/ 	.byte	0x03, 0x1b
        /*006e*/ 	.short	0x00ff


	//----- nvinfo : EIATTR_MERCURY_ISA_VERSION
	.align		4
        /*0070*/ 	.byte	0x03, 0x5f
        /*0072*/ 	.short	0x0101


	//----- nvinfo : EIATTR_VRC_CTA_INIT_COUNT
	.align		4
        /*0074*/ 	.byte	0x02, 0x4a
	.zero		1
	.zero		1


	//----- nvinfo : EIATTR_EXIT_INSTR_OFFSETS
	.align		4
        /*0078*/ 	.byte	0x04, 0x1c
        /*007a*/ 	.short	(.L_27 - .L_26)


	//   ....[0]....
.L_26:
        /*007c*/ 	.word	0x000000d0


	//   ....[1]....
        /*0080*/ 	.word	0x000008f0


	//----- nvinfo : EIATTR_CBANK_PARAM_SIZE
	.align		4
.L_27:
        /*0084*/ 	.byte	0x03, 0x19
        /*0086*/ 	.short	0x0024


	//----- nvinfo : EIATTR_PARAM_CBANK
	.align		4
        /*0088*/ 	.byte	0x04, 0x0a
        /*008a*/ 	.short	(.L_29 - .L_28)
	.align		4
.L_28:
        /*008c*/ 	.word	index@(.nv.constant0._Z17matmul_W_V_kernelPKfS0_Pfiii)
        /*0090*/ 	.short	0x0380
        /*0092*/ 	.short	0x0024


	//----- nvinfo : EIATTR_SW_WAR
	.align		4
.L_29:
        /*0094*/ 	.byte	0x04, 0x36
        /*0096*/ 	.short	(.L_31 - .L_30)
.L_30:
        /*0098*/ 	.word	0x00000008
.L_31:


//--------------------- .nv.info._Z18matmul_A_Bt_kernelPKfS0_Pfiii --------------------------
	.section	.nv.info._Z18matmul_A_Bt_kernelPKfS0_Pfiii,"",@"SHT_CUDA_INFO"
	.sectionflags	@""
	.align	4


	//----- nvinfo : EIATTR_CUDA_API_VERSION
	.align		4
        /*0000*/ 	.byte	0x04, 0x37
        /*0002*/ 	.short	(.L_33 - .L_32)
.L_32:
        /*0004*/ 	.word	0x00000082


	//----- nvinfo : EIATTR_KPARAM_INFO
	.align		4
.L_33:
        /*0008*/ 	.byte	0x04, 0x17
        /*000a*/ 	.short	(.L_35 - .L_34)
.L_34:
        /*000c*/ 	.word	0x00000000
        /*0010*/ 	.short	0x0005
        /*0012*/ 	.short	0x0020
        /*0014*/ 	.byte	0x00, 0xf0, 0x11, 0x00


	//----- nvinfo : EIATTR_KPARAM_INFO
	.align		4
.L_35:
        /*0018*/ 	.byte	0x04, 0x17
        /*001a*/ 	.short	(.L_37 - .L_36)
.L_36:
        /*001c*/ 	.word	0x00000000
        /*0020*/ 	.short	0x0004
        /*0022*/ 	.short	0x001c
        /*0024*/ 	.byte	0x00, 0xf0, 0x11, 0x00


	//----- nvinfo : EIATTR_KPARAM_INFO
	.align		4
.L_37:
        /*0028*/ 	.byte	0x04, 0x17
        /*002a*/ 	.short	(.L_39 - .L_38)
.L_38:
        /*002c*/ 	.word	0x00000000
        /*0030*/ 	.short	0x0003
        /*0032*/ 	.short	0x0018
        /*0034*/ 	.byte	0x00, 0xf0, 0x11, 0x00


	//----- nvinfo : EIATTR_KPARAM_INFO
	.align		4
.L_39:
        /*0038*/ 	.byte	0x04, 0x17
        /*003a*/ 	.short	(.L_41 - .L_40)
.L_40:
        /*003c*/ 	.word	0x00000000
        /*0040*/ 	.short	0x0002
        /*0042*/ 	.short	0x0010
        /*0044*/ 	.byte	0x00, 0xf5, 0x21, 0x00


	//----- nvinfo : EIATTR_KPARAM_INFO
	.align		4
.L_41:
        /*0048*/ 	.byte	0x04, 0x17
        /*004a*/ 	.short	(.L_43 - .L_42)
.L_42:
        /*004c*/ 	.word	0x00000000
        /*0050*/ 	.short	0x0001
        /*0052*/ 	.short	0x0008
        /*0054*/ 	.byte	0x00, 0xf5, 0x21, 0x00


	//----- nvinfo : EIATTR_KPARAM_INFO
	.align		4
.L_43:
        /*0058*/ 	.byte	0x04, 0x17
        /*005a*/ 	.short	(.L_45 - .L_44)
.L_44:
        /*005c*/ 	.word	0x00000000
        /*0060*/ 	.short	0x0000
        /*0062*/ 	.short	0x0000
        /*0064*/ 	.byte	0x00, 0xf5, 0x21, 0x00


	//----- nvinfo : EIATTR_SPARSE_MMA_MASK
	.align		4
.L_45:
        /*0068*/ 	.byte	0x03, 0x50
        /*006a*/ 	.short	0x0000


	//----- nvinfo : EIATTR_MAXREG_COUNT
	.align		4
        /*006c*/ 	.byte	0x03, 0x1b
        /*006e*/ 	.short	0x00ff


	//----- nvinfo : EIATTR_MERCURY_ISA_VERSION
	.align		4
        /*0070*/ 	.byte	0x03, 0x5f
        /*0072*/ 	.short	0x0101


	//----- nvinfo : EIATTR_VRC_CTA_INIT_COUNT
	.align		4
        /*0074*/ 	.byte	0x02, 0x4a
	.zero		1
	.zero		1


	//----- nvinfo : EIATTR_EXIT_INSTR_OFFSETS
	.align		4
        /*0078*/ 	.byte	0x04, 0x1c
        /*007a*/ 	.short	(.L_47 - .L_46)


	//   ....[0]....
.L_46:
        /*007c*/ 	.word	0x000000d0


	//   ....[1]....
        /*0080*/ 	.word	0x00000be0


	//----- nvinfo : EIATTR_CBANK_PARAM_SIZE
	.align		4
.L_47:
        /*0084*/ 	.byte	0x03, 0x19
        /*0086*/ 	.short	0x0024


	//----- nvinfo : EIATTR_PARAM_CBANK
	.align		4
        /*0088*/ 	.byte	0x04, 0x0a
        /*008a*/ 	.short	(.L_49 - .L_48)
	.align		4
.L_48:
        /*008c*/ 	.word	index@(.nv.constant0._Z18matmul_A_Bt_kernelPKfS0_Pfiii)
        /*0090*/ 	.short	0x0380
        /*0092*/ 	.short	0x0024


	//----- nvinfo : EIATTR_SW_WAR
	.align		4
.L_49:
        /*0094*/ 	.byte	0x04, 0x36
        /*0096*/ 	.short	(.L_51 - .L_50)
.L_50:
        /*0098*/ 	.word	0x00000008
.L_51:


//--------------------- .nv.callgraph             --------------------------
	.section	.nv.callgraph,"",@"SHT_CUDA_CALLGRAPH"
	.align	4
	.sectionentsize	8
	.align		4
        /*0000*/ 	.word	0x00000000
	.align		4
        /*0004*/ 	.word	0xffffffff
	.align		4
        /*0008*/ 	.word	0x00000000
	.align		4
        /*000c*/ 	.word	0xfffffffe
	.align		4
        /*0010*/ 	.word	0x00000000
	.align		4
        /*0014*/ 	.word	0xfffffffd
	.align		4
        /*0018*/ 	.word	0x00000000
	.align		4
        /*001c*/ 	.word	0xfffffffc


//--------------------- .text._Z17matmul_W_V_kernelPKfS0_Pfiii --------------------------
	.section	.text._Z17matmul_W_V_kernelPKfS0_Pfiii,"ax",@progbits
	.align	128
        .global         _Z17matmul_W_V_kernelPKfS0_Pfiii
        .type           _Z17matmul_W_V_kernelPKfS0_Pfiii,@function
        .size           _Z17matmul_W_V_kernelPKfS0_Pfiii,(.L_x_12 - _Z17matmul_W_V_kernelPKfS0_Pfiii)
        .other          _Z17matmul_W_V_kernelPKfS0_Pfiii,@"STO_CUDA_ENTRY STV_DEFAULT"
_Z17matmul_W_V_kernelPKfS0_Pfiii:
.text._Z17matmul_W_V_kernelPKfS0_Pfiii:
[----:B------:R-:W-:Y:S01]  /*0000*/  LDC R1, c[0x0][0x37c] ;  /* 0x0000df00ff017b82 */ /* 0x000fe20000000800 */
[----:B------:R-:W0:Y:S07]  /*0010*/  S2R R5, SR_TID.X ;  /* 0x0000000000057919 */ /* 0x000e2e0000002100 */
[----:B------:R-:W1:Y:S01]  /*0020*/  LDC R16, c[0x0][0x364] ;  /* 0x0000d900ff107b82 */ /* 0x000e620000000800 */
[----:B------:R-:W2:Y:S01]  /*0030*/  LDCU UR6, c[0x0][0x398] ;  /* 0x00007300ff0677ac */ /* 0x000ea20008000800 */
[----:B------:R-:W1:Y:S06]  /*0040*/  S2R R3, SR_TID.Y ;  /* 0x0000000000037919 */ /* 0x000e6c0000002200 */
[----:B------:R-:W0:Y:S08]  /*0050*/  S2UR UR5, SR_CTAID.X ;  /* 0x00000000000579c3 */ /* 0x000e300000002500 */
[----:B------:R-:W0:Y:S08]  /*0060*/  LDC R0, c[0x0][0x360] ;  /* 0x0000d800ff007b82 */ /* 0x000e300000000800 */
[----:B------:R-:W1:Y:S08]  /*0070*/  S2UR UR4, SR_CTAID.Y ;  /* 0x00000000000479c3 */ /* 0x000e700000002600 */
[----:B------:R-:W3:Y:S01]  /*0080*/  LDC R17, c[0x0][0x3a0] ;  /* 0x0000e800ff117b82 */ /* 0x000ee20000000800 */
[----:B0-----:R-:W-:-:S02]  /*0090*/  IMAD R0, R0, UR5, R5 ;  /* 0x0000000500007c24 */ /* 0x001fc4000f8e0205 */
[----:B-1----:R-:W-:-:S03]  /*00a0*/  IMAD R16, R16, UR4, R3 ;  /* 0x0000000410107c24 */ /* 0x002fc6000f8e0203 */
[----:B---3--:R-:W-:-:S04]  /*00b0*/  ISETP.GE.AND P0, PT, R0, R17, PT ;  /* 0x000000110000720c */ /* 0x008fc80003f06270 */
[----:B--2---:R-:W-:-:S13]  /*00c0*/  ISETP.GE.OR P0, PT, R16, UR6, P0 ;  /* 0x0000000610007c0c */ /* 0x004fda0008706670 */
[----:B------:R-:W-:Y:S05]  /*00d0*/  @P0 EXIT ;  /* 0x000000000000094d */ /* 0x000fea0003800000 */
[----:B------:R-:W0:Y:S01]  /*00e0*/  LDC R19, c[0x0][0x39c] ;  /* 0x0000e700ff137b82 */ /* 0x000e220000000800 */
[----:B------:R-:W1:Y:S01]  /*00f0*/  LDCU.64 UR4, c[0x0][0x358] ;  /* 0x00006b00ff0477ac */ /* 0x000e620008000a00 */
[----:B------:R-:W-:Y:S01]  /*0100*/  HFMA2 R24, -RZ, RZ, 0, 0 ;  /* 0x00000000ff187431 */ /* 0x000fe200000001ff */
[----:B0-----:R-:W-:-:S13]  /*0110*/  ISETP.GE.AND P0, PT, R19, 0x1, PT ;  /* 0x000000011300780c */ /* 0x001fda0003f06270 */
[----:B-1----:R-:W-:Y:S05]  /*0120*/  @!P0 BRA `(.L_x_0) ;  /* 0x0000000400e08947 */ /* 0x002fea0003800000 */
[C---:B------:R-:W-:Y:S01]  /*0130*/  ISETP.GE.U32.AND P1, PT, R19.reuse, 0x8, PT ;  /* 0x000000081300780c */ /* 0x040fe20003f26070 */
[----:B------:R-:W-:Y:S01]  /*0140*/  IMAD R20, R16, R19, RZ ;  /* 0x0000001310147224 */ /* 0x000fe200078e02ff */
[----:B------:R-:W-:Y:S02]  /*0150*/  LOP3.LUT R27, R19, 0x7, RZ, 0xc0, !PT ;  /* 0x00000007131b7812 */ /* 0x000fe400078ec0ff */
[----:B------:R-:W-:Y:S02]  /*0160*/  MOV R24, RZ ;  /* 0x000000ff00187202 */ /* 0x000fe40000000f00 */
[----:B------:R-:W-:Y:S02]  /*0170*/  ISETP.NE.AND P0, PT, R27, RZ, PT ;  /* 0x000000ff1b00720c */ /* 0x000fe40003f05270 */
[----:B------:R-:W-:-:S05]  /*0180*/  MOV R21, RZ ;  /* 0x000000ff00157202 */ /* 0x000fca0000000f00 */
[----:B------:R-:W-:Y:S06]  /*0190*/  @!P1 BRA `(.L_x_1) ;  /* 0x0000000000c49947 */ /* 0x000fec0003800000 */
[----:B------:R-:W0:Y:S01]  /*01a0*/  LDC.64 R2, c[0x0][0x380] ;  /* 0x0000e000ff027b82 */ /* 0x000e220000000a00 */
[----:B------:R-:W-:Y:S02]  /*01b0*/  LOP3.LUT R21, R19, 0x7ffffff8, RZ, 0xc0, !PT ;  /* 0x7ffffff813157812 */ /* 0x000fe400078ec0ff */
[----:B------:R-:W-:Y:S02]  /*01c0*/  MOV R24, RZ ;  /* 0x000000ff00187202 */ /* 0x000fe40000000f00 */
[----:B------:R-:W-:Y:S02]  /*01d0*/  MOV R18, R0 ;  /* 0x0000000000127202 */ /* 0x000fe40000000f00 */
[----:B------:R-:W-:Y:S01]  /*01e0*/  IADD3 R22, PT, PT, -R21, RZ, RZ ;  /* 0x000000ff15167210 */ /* 0x000fe20007ffe1ff */
[----:B0-----:R-:W-:-:S03]  /*01f0*/  IMAD.WIDE.U32 R2, R20, 0x4, R2 ;  /* 0x0000000414027825 */ /* 0x001fc600078e0002 */
[----:B------:R-:W-:-:S04]  /*0200*/  IADD3 R4, P1, PT, R2, 0x10, RZ ;  /* 0x0000001002047810 */ /* 0x000fc80007f3e0ff */
[----:B------:R-:W-:-:S09]  /*0210*/  IADD3.X R5, PT, PT, RZ, R3, RZ, P1, !PT ;  /* 0x00000003ff057210 */ /* 0x000fd20000ffe4ff */
.L_x_2:
[----:B------:R-:W0:Y:S01]  /*0220*/  LDC.64 R14, c[0x0][0x388] ;  /* 0x0000e200ff0e7b82 */ /* 0x000e220000000a00 */
[----:B------:R-:W-:Y:S02]  /*0230*/  MOV R2, R4 ;  /* 0x0000000400027202 */ /* 0x000fe40000000f00 */
[----:B------:R-:W-:-:S05]  /*0240*/  MOV R3, R5 ;  /* 0x0000000500037202 */ /* 0x000fca0000000f00 */
[----:B------:R-:W2:Y:S04]  /*0250*/  LDG.E R25, desc[UR4][R2.64+-0x10] ;  /* 0xfffff00402197981 */ /* 0x000ea8000c1e1900 */
[----:B------:R-:W3:Y:S04]  /*0260*/  LDG.E R23, desc[UR4][R2.64+-0xc] ;  /* 0xfffff40402177981 */ /* 0x000ee8000c1e1900 */
[----:B------:R-:W4:Y:S04]  /*0270*/  LDG.E R29, desc[UR4][R2.64+-0x8] ;  /* 0xfffff804021d7981 */ /* 0x000f28000c1e1900 */
[----:B------:R-:W5:Y:S01]  /*0280*/  LDG.E R28, desc[UR4][R2.64+-0x4] ;  /* 0xfffffc04021c7981 */ /* 0x000f62000c1e1900 */
[----:B0-----:R-:W-:-:S05]  /*0290*/  IMAD.WIDE R14, R18, 0x4, R14 ;  /* 0x00000004120e7825 */ /* 0x001fca00078e020e */
[----:B------:R0:W2:Y:S01]  /*02a0*/  LDG.E R26, desc[UR4][R14.64] ;  /* 0x000000040e1a7981 */ /* 0x0000a2000c1e1900 */
[----:B------:R-:W-:-:S04]  /*02b0*/  IMAD.WIDE R12, R17, 0x4, R14 ;  /* 0x00000004110c7825 */ /* 0x000fc800078e020e */
[C---:B------:R-:W-:Y:S02]  /*02c0*/  IMAD.WIDE R4, R17.reuse, 0x4, R12 ;  /* 0x0000000411047825 */ /* 0x040fe400078e020c */
[----:B------:R-:W3:Y:S02]  /*02d0*/  LDG.E R12, desc[UR4][R12.64] ;  /* 0x000000040c0c7981 */ /* 0x000ee4000c1e1900 */
[C---:B------:R-:W-:Y:S02]  /*02e0*/  IMAD.WIDE R8, R17.reuse, 0x4, R4 ;  /* 0x0000000411087825 */ /* 0x040fe400078e0204 */
[----:B------:R-:W4:Y:S02]  /*02f0*/  LDG.E R4, desc[UR4][R4.64] ;  /* 0x0000000404047981 */ /* 0x000f24000c1e1900 */
[C---:B------:R-:W-:Y:S02]  /*0300*/  IMAD.WIDE R6, R17.reuse, 0x4, R8 ;  /* 0x0000000411067825 */ /* 0x040fe400078e0208 */
[----:B------:R-:W5:Y:S02]  /*0310*/  LDG.E R8, desc[UR4][R8.64] ;  /* 0x0000000408087981 */ /* 0x000f64000c1e1900 */
[----:B------:R-:W-:-:S02]  /*0320*/  IMAD.WIDE R10, R17, 0x4, R6 ;  /* 0x00000004110a7825 */ /* 0x000fc400078e0206 */
[----:B------:R-:W5:Y:S04]  /*0330*/  LDG.E R5, desc[UR4][R2.64] ;  /* 0x0000000402057981 */ /* 0x000f68000c1e1900 */
[----:B------:R-:W5:Y:S01]  /*0340*/  LDG.E R6, desc[UR4][R6.64] ;  /* 0x0000000406067981 */ /* 0x000f62000c1e1900 */
[----:B0-----:R-:W-:-:S03]  /*0350*/  IMAD.WIDE R14, R17, 0x4, R10 ;  /* 0x00000004110e7825 */ /* 0x001fc600078e020a */
[----:B------:R-:W5:Y:S04]  /*0360*/  LDG.E R10, desc[UR4][R10.64] ;  /* 0x000000040a0a7981 */ /* 0x000f68000c1e1900 */
[----:B------:R-:W5:Y:S04]  /*0370*/  LDG.E R13, desc[UR4][R14.64] ;  /* 0x000000040e0d7981 */ /* 0x000f68000c1e1900 */
[----:B------:R-:W5:Y:S04]  /*0380*/  LDG.E R7, desc[UR4][R2.64+0x4] ;  /* 0x0000040402077981 */ /* 0x000f68000c1e1900 */
[----:B------:R-:W5:Y:S01]  /*0390*/  LDG.E R9, desc[UR4][R2.64+0xc] ;  /* 0x00000c0402097981 */ /* 0x000f62000c1e1900 */
[----:B--2---:R-:W-:Y:S01]  /*03a0*/  FFMA R26, R25, R26, R24 ;  /* 0x0000001a191a7223 */ /* 0x004fe20000000018 */
[----:B------:R-:W-:-:S02]  /*03b0*/  IMAD.WIDE R24, R17, 0x4, R14 ;  /* 0x0000000411187825 */ /* 0x000fc400078e020e */
[----:B------:R-:W2:Y:S04]  /*03c0*/  LDG.E R14, desc[UR4][R2.64+0x8] ;  /* 0x00000804020e7981 */ /* 0x000ea8000c1e1900 */
[----:B------:R-:W2:Y:S01]  /*03d0*/  LDG.E R24, desc[UR4][R24.64] ;  /* 0x0000000418187981 */ /* 0x000ea2000c1e1900 */
[----:B---3--:R-:W-:Y:S01]  /*03e0*/  FFMA R12, R23, R12, R26 ;  /* 0x0000000c170c7223 */ /* 0x008fe2000000001a */
[----:B------:R-:W-:-:S03]  /*03f0*/  IADD3 R22, PT, PT, R22, 0x8, RZ ;  /* 0x0000000816167810 */ /* 0x000fc60007ffe0ff */
[----:B----4-:R-:W-:Y:S01]  /*0400*/  FFMA R29, R29, R4, R12 ;  /* 0x000000041d1d7223 */ /* 0x010fe2000000000c */
[----:B------:R-:W-:-:S03]  /*0410*/  ISETP.NE.AND P1, PT, R22, RZ, PT ;  /* 0x000000ff1600720c */ /* 0x000fc60003f25270 */
[----:B-----5:R-:W-:Y:S01]  /*0420*/  FFMA R8, R28, R8, R29 ;  /* 0x000000081c087223 */ /* 0x020fe2000000001d */
[----:B------:R-:W-:-:S03]  /*0430*/  IADD3 R4, P2, PT, R2, 0x20, RZ ;  /* 0x0000002002047810 */ /* 0x000fc60007f5e0ff */
[----:B------:R-:W-:Y:S01]  /*0440*/  FFMA R6, R5, R6, R8 ;  /* 0x0000000605067223 */ /* 0x000fe20000000008 */
[----:B------:R-:W-:Y:S02]  /*0450*/  IADD3.X R5, PT, PT, RZ, R3, RZ, P2, !PT ;  /* 0x00000003ff057210 */ /* 0x000fe400017fe4ff */
[----:B------:R-:W-:Y:S01]  /*0460*/  LEA R18, R17, R18, 0x3 ;  /* 0x0000001211127211 */ /* 0x000fe200078e18ff */
[----:B------:R-:W-:-:S04]  /*0470*/  FFMA R7, R7, R10, R6 ;  /* 0x0000000a07077223 */ /* 0x000fc80000000006 */
[----:B--2---:R-:W-:-:S04]  /*0480*/  FFMA R14, R14, R13, R7 ;  /* 0x0000000d0e0e7223 */ /* 0x004fc80000000007 */
[----:B------:R-:W-:Y:S01]  /*0490*/  FFMA R24, R9, R24, R14 ;  /* 0x0000001809187223 */ /* 0x000fe2000000000e */
[----:B------:R-:W-:Y:S06]  /*04a0*/  @P1 BRA `(.L_x_2) ;  /* 0xfffffffc005c1947 */ /* 0x000fec000383ffff */
.L_x_1:
[----:B------:R-:W-:Y:S05]  /*04b0*/  @!P0 BRA `(.L_x_0) ;  /* 0x0000000000fc8947 */ /* 0x000fea0003800000 */
[----:B------:R-:W-:Y:S02]  /*04c0*/  ISETP.GE.U32.AND P1, PT, R27, 0x4, PT ;  /* 0x000000041b00780c */ /* 0x000fe40003f26070 */
[----:B------:R-:W-:-:S04]  /*04d0*/  LOP3.LUT R14, R19, 0x3, RZ, 0xc0, !PT ;  /* 0x00000003130e7812 */ /* 0x000fc800078ec0ff */
[----:B------:R-:W-:-:S07]  /*04e0*/  ISETP.NE.AND P0, PT, R14, RZ, PT ;  /* 0x000000ff0e00720c */ /* 0x000fce0003f05270 */
[----:B------:R-:W-:Y:S06]  /*04f0*/  @!P1 BRA `(.L_x_3) ;  /* 0x00000000006c9947 */ /* 0x000fec0003800000 */
[----:B------:R-:W0:Y:S01]  /*0500*/  LDC.64 R4, c[0x0][0x388] ;  /* 0x0000e200ff047b82 */ /* 0x000e220000000a00 */
[----:B------:R-:W1:Y:S01]  /*0510*/  LDCU.64 UR6, c[0x0][0x380] ;  /* 0x00007000ff0677ac */ /* 0x000e620008000a00 */
[----:B------:R-:W-:Y:S01]  /*0520*/  IMAD R7, R21, R17, R0 ;  /* 0x0000001115077224 */ /* 0x000fe200078e0200 */
[CC--:B------:R-:W-:Y:S02]  /*0530*/  IADD3 R3, PT, PT, R20.reuse, R21.reuse, RZ ;  /* 0x0000001514037210 */ /* 0x0c0fe40007ffe0ff */
[----:B------:R-:W-:-:S03]  /*0540*/  IADD3 R8, P1, PT, R20, R21, RZ ;  /* 0x0000001514087210 */ /* 0x000fc60007f3e0ff */
[----:B------:R-:W2:Y:S01]  /*0550*/  LDC.64 R12, c[0x0][0x380] ;  /* 0x0000e000ff0c7b82 */ /* 0x000ea20000000a00 */
[----:B0-----:R-:W-:-:S04]  /*0560*/  IMAD.WIDE R4, R7, 0x4, R4 ;  /* 0x0000000407047825 */ /* 0x001fc800078e0204 */
[----:B------:R-:W-:Y:S02]  /*0570*/  IMAD.WIDE R6, R17, 0x4, R4 ;  /* 0x0000000411067825 */ /* 0x000fe400078e0204 */
[----:B------:R-:W3:Y:S02]  /*0580*/  LDG.E R4, desc[UR4][R4.64] ;  /* 0x0000000404047981 */ /* 0x000ee4000c1e1900 */
[----:B--2---:R-:W-:Y:S01]  /*0590*/  IMAD.WIDE.U32 R12, R3, 0x4, R12 ;  /* 0x00000004030c7825 */ /* 0x004fe200078e000c */
[----:B------:R-:W-:Y:S02]  /*05a0*/  IADD3.X R3, PT, PT, RZ, RZ, RZ, P1, !PT ;  /* 0x000000ffff037210 */ /* 0x000fe40000ffe4ff */
[----:B-1----:R-:W-:-:S03]  /*05b0*/  LEA R2, P1, R8, UR6, 0x2 ;  /* 0x0000000608027c11 */ /* 0x002fc6000f8210ff */
[----:B------:R-:W3:Y:S01]  /*05c0*/  LDG.E R13, desc[UR4][R12.64] ;  /* 0x000000040c0d7981 */ /* 0x000ee2000c1e1900 */
[----:B------:R-:W-:Y:S01]  /*05d0*/  LEA.HI.X R3, R8, UR7, R3, 0x2, P1 ;  /* 0x0000000708037c11 */ /* 0x000fe200088f1403 */
[C---:B------:R-:W-:Y:S02]  /*05e0*/  IMAD.WIDE R8, R17.reuse, 0x4, R6 ;  /* 0x0000000411087825 */ /* 0x040fe400078e0206 */
[----:B------:R-:W2:Y:S04]  /*05f0*/  LDG.E R6, desc[UR4][R6.64] ;  /* 0x0000000406067981 */ /* 0x000ea8000c1e1900 */
[----:B------:R-:W2:Y:S01]  /*0600*/  LDG.E R15, desc[UR4][R2.64+0x4] ;  /* 0x00000404020f7981 */ /* 0x000ea2000c1e1900 */
[----:B------:R-:W-:-:S03]  /*0610*/  IMAD.WIDE R10, R17, 0x4, R8 ;  /* 0x00000004110a7825 */ /* 0x000fc600078e0208 */
[----:B------:R-:W4:Y:S04]  /*0620*/  LDG.E R22, desc[UR4][R8.64] ;  /* 0x0000000408167981 */ /* 0x000f28000c1e1900 */
[----:B------:R-:W4:Y:S04]  /*0630*/  LDG.E R18, desc[UR4][R2.64+0x8] ;  /* 0x0000080402127981 */ /* 0x000f28000c1e1900 */
[----:B------:R-:W5:Y:S04]  /*0640*/  LDG.E R26, desc[UR4][R2.64+0xc] ;  /* 0x00000c04021a7981 */ /* 0x000f68000c1e1900 */
[----:B------:R-:W5:Y:S01]  /*0650*/  LDG.E R10, desc[UR4][R10.64] ;  /* 0x000000040a0a7981 */ /* 0x000f62000c1e1900 */
[----:B------:R-:W-:Y:S01]  /*0660*/  IADD3 R21, PT, PT, R21, 0x4, RZ ;  /* 0x0000000415157810 */ /* 0x000fe20007ffe0ff */
[----:B---3--:R-:W-:-:S04]  /*0670*/  FFMA R24, R13, R4, R24 ;  /* 0x000000040d187223 */ /* 0x008fc80000000018 */
[----:B--2---:R-:W-:-:S04]  /*0680*/  FFMA R15, R15, R6, R24 ;  /* 0x000000060f0f7223 */ /* 0x004fc80000000018 */
[----:B----4-:R-:W-:-:S04]  /*0690*/  FFMA R15, R18, R22, R15 ;  /* 0x00000016120f7223 */ /* 0x010fc8000000000f */
[----:B-----5:R-:W-:-:S07]  /*06a0*/  FFMA R24, R26, R10, R15 ;  /* 0x0000000a1a187223 */ /* 0x020fce000000000f */
.L_x_3:
[----:B------:R-:W-:Y:S05]  /*06b0*/  @!P0 BRA `(.L_x_0) ;  /* 0x00000000007c8947 */ /* 0x000fea0003800000 */
[----:B------:R-:W-:Y:S01]  /*06c0*/  ISETP.NE.AND P1, PT, R14, 0x1, PT ;  /* 0x000000010e00780c */ /* 0x000fe20003f25270 */
[----:B------:R-:W0:Y:S01]  /*06d0*/  LDC.64 R10, c[0x0][0x380] ;  /* 0x0000e000ff0a7b82 */ /* 0x000e220000000a00 */
[----:B------:R-:W-:-:S04]  /*06e0*/  LOP3.LUT R19, R19, 0x1, RZ, 0xc0, !PT ;  /* 0x0000000113137812 */ /* 0x000fc800078ec0ff */
[----:B------:R-:W-:-:S03]  /*06f0*/  ISETP.NE.U32.AND P0, PT, R19, 0x1, PT ;  /* 0x000000011300780c */ /* 0x000fc60003f05070 */
[----:B------:R-:W1:Y:S04]  /*0700*/  LDC.64 R8, c[0x0][0x388] ;  /* 0x0000e200ff087b82 */ /* 0x000e680000000a00 */
[CC--:B------:R-:W-:Y:S02]  /*0710*/  @P1 IADD3 R13, PT, PT, R20.reuse, R21.reuse, RZ ;  /* 0x00000015140d1210 */ /* 0x0c0fe40007ffe0ff */
[----:B------:R-:W-:Y:S02]  /*0720*/  @P1 IADD3 R12, P2, PT, R20, R21, RZ ;  /* 0x00000015140c1210 */ /* 0x000fe40007f5e0ff */
[----:B------:R-:W2:Y:S02]  /*0730*/  @P1 LDC.64 R2, c[0x0][0x380] ;  /* 0x0000e000ff021b82 */ /* 0x000ea40000000a00 */
[----:B------:R-:W-:-:S06]  /*0740*/  @P1 IADD3.X R14, PT, PT, RZ, RZ, RZ, P2, !PT ;  /* 0x000000ffff0e1210 */ /* 0x000fcc00017fe4ff */
[----:B------:R-:W3:Y:S01]  /*0750*/  LDC.64 R4, c[0x0][0x380] ;  /* 0x0000e000ff047b82 */ /* 0x000ee20000000a00 */
[----:B0-----:R-:W-:-:S04]  /*0760*/  @P1 IMAD.WIDE.U32 R10, R13, 0x4, R10 ;  /* 0x000000040d0a1825 */ /* 0x001fc800078e000a */
[C---:B------:R-:W-:Y:S01]  /*0770*/  @P1 IMAD R13, R21.reuse, R17, R0 ;  /* 0x00000011150d1224 */ /* 0x040fe200078e0200 */
[----:B------:R-:W-:Y:S01]  /*0780*/  @P1 IADD3 R21, PT, PT, R21, 0x2, RZ ;  /* 0x0000000215151810 */ /* 0x000fe20007ffe0ff */
[----:B------:R-:W4:Y:S01]  /*0790*/  @P1 LDG.E R11, desc[UR4][R10.64] ;  /* 0x000000040a0b1981 */ /* 0x000f22000c1e1900 */
[----:B------:R-:W0:Y:S01]  /*07a0*/  LDC.64 R6, c[0x0][0x388] ;  /* 0x0000e200ff067b82 */ /* 0x000e220000000a00 */
[----:B-1----:R-:W-:Y:S01]  /*07b0*/  @P1 IMAD.WIDE R8, R13, 0x4, R8 ;  /* 0x000000040d081825 */ /* 0x002fe200078e0208 */
[----:B------:R-:W-:Y:S02]  /*07c0*/  @!P0 IADD3 R15, PT, PT, R20, R21, RZ ;  /* 0x00000015140f8210 */ /* 0x000fe40007ffe0ff */
[----:B--2---:R-:W-:Y:S01]  /*07d0*/  @P1 LEA R2, P2, R12, R2, 0x2 ;  /* 0x000000020c021211 */ /* 0x004fe200078410ff */
[----:B------:R-:W-:-:S03]  /*07e0*/  @!P0 IMAD R21, R21, R17, R0 ;  /* 0x0000001115158224 */ /* 0x000fc600078e0200 */
[----:B------:R-:W-:Y:S01]  /*07f0*/  @P1 LEA.HI.X R3, R12, R3, R14, 0x2, P2 ;  /* 0x000000030c031211 */ /* 0x000fe200010f140e */
[----:B------:R-:W-:Y:S01]  /*0800*/  @P1 IMAD.WIDE R12, R17, 0x4, R8 ;  /* 0x00000004110c1825 */ /* 0x000fe200078e0208 */
[----:B------:R-:W4:Y:S03]  /*0810*/  @P1 LDG.E R14, desc[UR4][R8.64] ;  /* 0x00000004080e1981 */ /* 0x000f26000c1e1900 */
[----:B---3--:R-:W-:Y:S01]  /*0820*/  @!P0 IMAD.WIDE.U32 R4, R15, 0x4, R4 ;  /* 0x000000040f048825 */ /* 0x008fe200078e0004 */
[----:B------:R-:W2:Y:S04]  /*0830*/  @P1 LDG.E R2, desc[UR4][R2.64+0x4] ;  /* 0x0000040402021981 */ /* 0x000ea8000c1e1900 */
[----:B------:R-:W2:Y:S01]  /*0840*/  @P1 LDG.E R12, desc[UR4][R12.64] ;  /* 0x000000040c0c1981 */ /* 0x000ea2000c1e1900 */
[----:B0-----:R-:W-:-:S03]  /*0850*/  @!P0 IMAD.WIDE R6, R21, 0x4, R6 ;  /* 0x0000000415068825 */ /* 0x001fc600078e0206 */
[----:B------:R-:W3:Y:S04]  /*0860*/  @!P0 LDG.E R5, desc[UR4][R4.64] ;  /* 0x0000000404058981 */ /* 0x000ee8000c1e1900 */
[----:B------:R-:W3:Y:S01]  /*0870*/  @!P0 LDG.E R6, desc[UR4][R6.64] ;  /* 0x0000000406068981 */ /* 0x000ee2000c1e1900 */
[----:B----4-:R-:W-:-:S04]  /*0880*/  @P1 FFMA R11, R11, R14, R24 ;  /* 0x0000000e0b0b1223 */ /* 0x010fc80000000018 */
[----:B--2---:R-:W-:-:S04]  /*0890*/  @P1 FFMA R24, R2, R12, R11 ;  /* 0x0000000c02181223 */ /* 0x004fc8000000000b */
[----:B---3--:R-:W-:-:S07]  /*08a0*/  @!P0 FFMA R24, R5, R6, R24 ;  /* 0x0000000605188223 */ /* 0x008fce0000000018 */
.L_x_0:
[----:B------:R-:W0:Y:S01]  /*08b0*/  LDC.64 R2, c[0x0][0x390] ;  /* 0x0000e400ff027b82 */ /* 0x000e220000000a00 */
[----:B------:R-:W-:-:S04]  /*08c0*/  IMAD R17, R16, R17, R0 ;  /* 0x0000001110117224 */ /* 0x000fc800078e0200 */
[----:B0-----:R-:W-:-:S05]  /*08d0*/  IMAD.WIDE R2, R17, 0x4, R2 ;  /* 0x0000000411027825 */ /* 0x001fca00078e0202 */
[----:B------:R-:W-:Y:S01]  /*08e0*/  STG.E desc[UR4][R2.64], R24 ;  /* 0x0000001802007986 */ /* 0x000fe2000c101904 */
[----:B------:R-:W-:Y:S05]  /*08f0*/  EXIT ;  /* 0x000000000000794d */ /* 0x000fea0003800000 */
.L_x_4:
[----:B------:R-:W-:-:S00]  /*0900*/  BRA `(.L_x_4) ;  /* 0xfffffffc00fc7947 */ /* 0x000fc0000383ffff */
[----:B------:R-:W-:-:S00]  /*0910*/  NOP ;  /* 0x0000000000007918 */ /* 0x000fc00000000000 */
        /* <DEDUP_REMOVED lines=14> */
.L_x_12:


//--------------------- .text._Z18matmul_A_Bt_kernelPKfS0_Pfiii --------------------------
	.section	.text._Z18matmul_A_Bt_kernelPKfS0_Pfiii,"ax",@progbits
	.align	128
        .global         _Z18matmul_A_Bt_kernelPKfS0_Pfiii
        .type           _Z18matmul_A_Bt_kernelPKfS0_Pfiii,@function
        .size           _Z18matmul_A_Bt_kernelPKfS0_Pfiii,(.L_x_13 - _Z18matmul_A_Bt_kernelPKfS0_Pfiii)
        .other          _Z18matmul_A_Bt_kernelPKfS0_Pfiii,@"STO_CUDA_ENTRY STV_DEFAULT"
_Z18matmul_A_Bt_kernelPKfS0_Pfiii:
.text._Z18matmul_A_Bt_kernelPKfS0_Pfiii:
[----:B------:R-:W-:Y:S01]  /*0000*/  LDC R1, c[0x0][0x37c] ;  /* 0x0000df00ff017b82 */ /* 0x000fe20000000800 */
[----:B------:R-:W0:Y:S07]  /*0010*/  S2R R3, SR_TID.X ;  /* 0x0000000000037919 */ /* 0x000e2e0000002100 */
[----:B------:R-:W1:Y:S01]  /*0020*/  LDC R7, c[0x0][0x364] ;  /* 0x0000d900ff077b82 */ /* 0x000e620000000800 */
[----:B------:R-:W2:Y:S01]  /*0030*/  LDCU UR11, c[0x0][0x3a0] ;  /* 0x00007400ff0b77ac */ /* 0x000ea20008000800 */
[----:B------:R-:W1:Y:S01]  /*0040*/  S2R R2, SR_TID.Y ;  /* 0x0000000000027919 */ /* 0x000e620000002200 */
[----:B------:R-:W3:Y:S05]  /*0050*/  LDCU UR6, c[0x0][0x398] ;  /* 0x00007300ff0677ac */ /* 0x000eea0008000800 */
[----:B------:R-:W0:Y:S08]  /*0060*/  S2UR UR5, SR_CTAID.X ;  /* 0x00000000000579c3 */ /* 0x000e300000002500 */
[----:B------:R-:W0:Y:S08]  /*0070*/  LDC R0, c[0x0][0x360] ;  /* 0x0000d800ff007b82 */ /* 0x000e300000000800 */
[----:B------:R-:W1:Y:S01]  /*0080*/  S2UR UR4, SR_CTAID.Y ;  /* 0x00000000000479c3 */ /* 0x000e620000002600 */
[----:B0-----:R-:W-:-:S05]  /*0090*/  IMAD R0, R0, UR5, R3 ;  /* 0x0000000500007c24 */ /* 0x001fca000f8e0203 */
[----:B--2---:R-:W-:Y:S01]  /*00a0*/  ISETP.GE.AND P0, PT, R0, UR11, PT ;  /* 0x0000000b00007c0c */ /* 0x004fe2000bf06270 */
[----:B-1----:R-:W-:-:S05]  /*00b0*/  IMAD R7, R7, UR4, R2 ;  /* 0x0000000407077c24 */ /* 0x002fca000f8e0202 */
[----:B---3--:R-:W-:-:S13]  /*00c0*/  ISETP.GE.OR P0, PT, R7, UR6, P0 ;  /* 0x0000000607007c0c */ /* 0x008fda0008706670 */
[----:B------:R-:W-:Y:S05]  /*00d0*/  @P0 EXIT ;  /* 0x000000000000094d */ /* 0x000fea0003800000 */
[----:B------:R-:W0:Y:S01]  /*00e0*/  LDCU UR7, c[0x0][0x39c] ;  /* 0x00007380ff0777ac */ /* 0x000e220008000800 */
[----:B------:R-:W-:Y:S01]  /*00f0*/  HFMA2 R14, -RZ, RZ, 0, 0 ;  /* 0x00000000ff0e7431 */ /* 0x000fe200000001ff */
[----:B------:R-:W1:Y:S01]  /*0100*/  LDCU.64 UR12, c[0x0][0x358] ;  /* 0x00006b00ff0c77ac */ /* 0x000e620008000a00 */
[----:B0-----:R-:W-:-:S09]  /*0110*/  UISETP.GE.AND UP0, UPT, UR7, 0x1, UPT ;  /* 0x000000010700788c */ /* 0x001fd2000bf06270 */
[----:B-1----:R-:W-:Y:S05]  /*0120*/  BRA.U !UP0, `(.L_x_5) ;  /* 0x00000009089c7547 */ /* 0x002fea000b800000 */
[----:B------:R-:W-:Y:S02]  /*0130*/  UISETP.GE.U32.AND UP1, UPT, UR7, 0x10, UPT ;  /* 0x000000100700788c */ /* 0x000fe4000bf26070 */
[----:B------:R-:W-:Y:S01]  /*0140*/  IMAD R8, R7, UR7, RZ ;  /* 0x0000000707087c24 */ /* 0x000fe2000f8e02ff */
[----:B------:R-:W-:Y:S02]  /*0150*/  ULOP3.LUT UR10, UR7, 0xf, URZ, 0xc0, !UPT ;  /* 0x0000000f070a7892 */ /* 0x000fe4000f8ec0ff */
[----:B------:R-:W-:Y:S01]  /*0160*/  IMAD R9, R0, UR7, RZ ;  /* 0x0000000700097c24 */ /* 0x000fe2000f8e02ff */
[----:B------:R-:W-:Y:S01]  /*0170*/  MOV R14, RZ ;  /* 0x000000ff000e7202 */ /* 0x000fe20000000f00 */
[----:B------:R-:W-:Y:S01]  /*0180*/  UMOV UR4, URZ ;  /* 0x000000ff00047c82 */ /* 0x000fe20008000000 */
[----:B------:R-:W-:Y:S01]  /*0190*/  UISETP.NE.AND UP0, UPT, UR10, URZ, UPT ;  /* 0x000000ff0a00728c */ /* 0x000fe2000bf05270 */
[----:B------:R-:W-:Y:S10]  /*01a0*/  BRA.U !UP1, `(.L_x_6) ;  /* 0x0000000509107547 */ /* 0x000ff4000b800000 */
[----:B------:R-:W0:Y:S01]  /*01b0*/  LDC.64 R2, c[0x0][0x380] ;  /* 0x0000e000ff027b82 */ /* 0x000e220000000a00 */
[----:B------:R-:W1:Y:S01]  /*01c0*/  LDCU.64 UR8, c[0x0][0x388] ;  /* 0x00007100ff0877ac */ /* 0x000e620008000a00 */
[----:B------:R-:W-:Y:S02]  /*01d0*/  MOV R14, RZ ;  /* 0x000000ff000e7202 */ /* 0x000fe40000000f00 */
[----:B------:R-:W-:Y:S01]  /*01e0*/  MOV R6, R9 ;  /* 0x0000000900067202 */ /* 0x000fe20000000f00 */
[----:B------:R-:W-:Y:S02]  /*01f0*/  ULOP3.LUT UR4, UR7, 0x7ffffff0, URZ, 0xc0, !UPT ;  /* 0x7ffffff007047892 */ /* 0x000fe4000f8ec0ff */
[----:B-1----:R-:W-:Y:S02]  /*0200*/  UIADD3 UR5, UP1, UPT, UR8, 0x20, URZ ;  /* 0x0000002008057890 */ /* 0x002fe4000ff3e0ff */
[----:B------:R-:W-:Y:S02]  /*0210*/  UIADD3 UR8, UPT, UPT, -UR4, URZ, URZ ;  /* 0x000000ff04087290 */ /* 0x000fe4000fffe1ff */
[----:B------:R-:W-:Y:S01]  /*0220*/  UIADD3.X UR6, UPT, UPT, URZ, UR9, URZ, UP1, !UPT ;  /* 0x00000009ff067290 */ /* 0x000fe20008ffe4ff */
[----:B0-----:R-:W-:-:S03]  /*0230*/  IMAD.WIDE.U32 R2, R8, 0x4, R2 ;  /* 0x0000000408027825 */ /* 0x001fc600078e0002 */
[----:B------:R-:W-:-:S04]  /*0240*/  IADD3 R4, P0, PT, R2, 0x20, RZ ;  /* 0x0000002002047810 */ /* 0x000fc80007f1e0ff */
[----:B------:R-:W-:-:S09]  /*0250*/  IADD3.X R5, PT, PT, RZ, R3, RZ, P0, !PT ;  /* 0x00000003ff057210 */ /* 0x000fd200007fe4ff */
.L_x_7:
[----:B------:R-:W-:Y:S01]  /*0260*/  MOV R2, UR5 ;  /* 0x0000000500027c02 */ /* 0x000fe20008000f00 */
[----:B------:R-:W2:Y:S01]  /*0270*/  LDG.E R15, desc[UR12][R4.64+-0x20] ;  /* 0xffffe00c040f7981 */ /* 0x000ea2000c1e1900 */
[----:B------:R-:W-:-:S03]  /*0280*/  MOV R3, UR6 ;  /* 0x0000000600037c02 */ /* 0x000fc60008000f00 */
[----:B------:R-:W3:Y:S01]  /*0290*/  LDG.E R17, desc[UR12][R4.64+-0x1c] ;  /* 0xffffe40c04117981 */ /* 0x000ee2000c1e1900 */
[----:B------:R-:W-:-:S03]  /*02a0*/  IMAD.WIDE R2, R6, 0x4, R2 ;  /* 0x0000000406027825 */ /* 0x000fc600078e0202 */
[----:B------:R-:W4:Y:S04]  /*02b0*/  LDG.E R19, desc[UR12][R4.64+-0x18] ;  /* 0xffffe80c04137981 */ /* 0x000f28000c1e1900 */
[----:B------:R-:W2:Y:S04]  /*02c0*/  LDG.E R16, desc[UR12][R2.64+-0x20] ;  /* 0xffffe00c02107981 */ /* 0x000ea8000c1e1900 */
[----:B------:R-:W3:Y:S04]  /*02d0*/  LDG.E R24, desc[UR12][R2.64+-0x1c] ;  /* 0xffffe40c02187981 */ /* 0x000ee8000c1e1900 */
[----:B------:R-:W4:Y:S04]  /*02e0*/  LDG.E R18, desc[UR12][R2.64+-0x18] ;  /* 0xffffe80c02127981 */ /* 0x000f28000c1e1900 */
[----:B------:R-:W5:Y:S04]  /*02f0*/  LDG.E R20, desc[UR12][R4.64+-0x14] ;  /* 0xffffec0c04147981 */ /* 0x000f68000c1e1900 */
        /* <DEDUP_REMOVED lines=8> */
[----:B------:R-:W5:Y:S01]  /*0380*/  LDG.E R26, desc[UR12][R4.64+0x1c] ;  /* 0x00001c0c041a7981 */ /* 0x000f62000c1e1900 */
[----:B--2---:R-:W-:-:S03]  /*0390*/  FFMA R16, R15, R16, R14 ;  /* 0x000000100f107223 */ /* 0x004fc6000000000e */
[----:B------:R-:W2:Y:S01]  /*03a0*/  LDG.E R15, desc[UR12][R4.64+-0x4] ;  /* 0xfffffc0c040f7981 */ /* 0x000ea2000c1e1900 */
[----:B---3--:R-:W-:-:S03]  /*03b0*/  FFMA R24, R17, R24, R16 ;  /* 0x0000001811187223 */ /* 0x008fc60000000010 */
[----:B------:R-:W2:Y:S01]  /*03c0*/  LDG.E R14, desc[UR12][R2.64+-0x4] ;  /* 0xfffffc0c020e7981 */ /* 0x000ea2000c1e1900 */
[----:B----4-:R-:W-:-:S03]  /*03d0*/  FFMA R25, R19, R18, R24 ;  /* 0x0000001213197223 */ /* 0x010fc60000000018 */
[----:B------:R-:W3:Y:S04]  /*03e0*/  LDG.E R16, desc[UR12][R4.64] ;  /* 0x0000000c04107981 */ /* 0x000ee8000c1e1900 */
[----:B------:R-:W3:Y:S01]  /*03f0*/  LDG.E R17, desc[UR12][R2.64] ;  /* 0x0000000c02117981 */ /* 0x000ee2000c1e1900 */
[----:B-----5:R-:W-:-:S03]  /*0400*/  FFMA R25, R20, R21, R25 ;  /* 0x0000001514197223 */ /* 0x020fc60000000019 */
[----:B------:R-:W4:Y:S04]  /*0410*/  LDG.E R18, desc[UR12][R4.64+0x4] ;  /* 0x0000040c04127981 */ /* 0x000f28000c1e1900 */
[----:B------:R-:W4:Y:S01]  /*0420*/  LDG.E R19, desc[UR12][R2.64+0x4] ;  /* 0x0000040c02137981 */ /* 0x000f22000c1e1900 */
[----:B------:R-:W-:-:S03]  /*0430*/  FFMA R25, R22, R23, R25 ;  /* 0x0000001716197223 */ /* 0x000fc60000000019 */
[----:B------:R-:W5:Y:S04]  /*0440*/  LDG.E R20, desc[UR12][R4.64+0x8] ;  /* 0x0000080c04147981 */ /* 0x000f68000c1e1900 */
[----:B------:R-:W5:Y:S01]  /*0450*/  LDG.E R21, desc[UR12][R2.64+0x8] ;  /* 0x0000080c02157981 */ /* 0x000f62000c1e1900 */
[----:B------:R-:W-:-:S03]  /*0460*/  FFMA R25, R10, R11, R25 ;  /* 0x0000000b0a197223 */ /* 0x000fc60000000019 */
[----:B------:R-:W5:Y:S04]  /*0470*/  LDG.E R22, desc[UR12][R4.64+0xc] ;  /* 0x00000c0c04167981 */ /* 0x000f68000c1e1900 */
[----:B------:R-:W5:Y:S04]  /*0480*/  LDG.E R23, desc[UR12][R2.64+0xc] ;  /* 0x00000c0c02177981 */ /* 0x000f68000c1e1900 */
[----:B------:R-:W5:Y:S01]  /*0490*/  LDG.E R10, desc[UR12][R4.64+0x10] ;  /* 0x0000100c040a7981 */ /* 0x000f62000c1e1900 */
[----:B------:R-:W-:-:S03]  /*04a0*/  FFMA R28, R12, R13, R25 ;  /* 0x0000000d0c1c7223 */ /* 0x000fc60000000019 */
[----:B------:R-:W5:Y:S04]  /*04b0*/  LDG.E R11, desc[UR12][R2.64+0x10] ;  /* 0x0000100c020b7981 */ /* 0x000f68000c1e1900 */
[----:B------:R-:W5:Y:S04]  /*04c0*/  LDG.E R24, desc[UR12][R4.64+0x14] ;  /* 0x0000140c04187981 */ /* 0x000f68000c1e1900 */
[----:B------:R-:W5:Y:S04]  /*04d0*/  LDG.E R25, desc[UR12][R2.64+0x14] ;  /* 0x0000140c02197981 */ /* 0x000f68000c1e1900 */
[----:B------:R0:W5:Y:S04]  /*04e0*/  LDG.E R13, desc[UR12][R4.64+0x18] ;  /* 0x0000180c040d7981 */ /* 0x000168000c1e1900 */
[----:B------:R-:W5:Y:S01]  /*04f0*/  LDG.E R12, desc[UR12][R2.64+0x18] ;  /* 0x0000180c020c7981 */ /* 0x000f62000c1e1900 */
[----:B------:R-:W-:-:S04]  /*0500*/  UIADD3 UR8, UPT, UPT, UR8, 0x10, URZ ;  /* 0x0000001008087890 */ /* 0x000fc8000fffe0ff */
[----:B------:R-:W-:Y:S01]  /*0510*/  UISETP.NE.AND UP1, UPT, UR8, URZ, UPT ;  /* 0x000000ff0800728c */ /* 0x000fe2000bf25270 */
[----:B0-----:R-:W-:Y:S02]  /*0520*/  IADD3 R4, P0, PT, R4, 0x40, RZ ;  /* 0x0000004004047810 */ /* 0x001fe40007f1e0ff */
[----:B------:R-:W-:Y:S02]  /*0530*/  IADD3 R6, PT, PT, R6, 0x10, RZ ;  /* 0x0000001006067810 */ /* 0x000fe40007ffe0ff */
[----:B------:R-:W-:Y:S01]  /*0540*/  IADD3.X R5, PT, PT, RZ, R5, RZ, P0, !PT ;  /* 0x00000005ff057210 */ /* 0x000fe200007fe4ff */
[----:B--2---:R-:W-:-:S04]  /*0550*/  FFMA R15, R15, R14, R28 ;  /* 0x0000000e0f0f7223 */ /* 0x004fc8000000001c */
[----:B---3--:R-:W-:-:S04]  /*0560*/  FFMA R15, R16, R17, R15 ;  /* 0x00000011100f7223 */ /* 0x008fc8000000000f */
[----:B----4-:R-:W-:-:S04]  /*0570*/  FFMA R15, R18, R19, R15 ;  /* 0x00000013120f7223 */ /* 0x010fc8000000000f */
[----:B-----5:R-:W-:-:S04]  /*0580*/  FFMA R15, R20, R21, R15 ;  /* 0x00000015140f7223 */ /* 0x020fc8000000000f */
[----:B------:R-:W-:-:S04]  /*0590*/  FFMA R15, R22, R23, R15 ;  /* 0x00000017160f7223 */ /* 0x000fc8000000000f */
[----:B------:R-:W-:-:S04]  /*05a0*/  FFMA R11, R10, R11, R15 ;  /* 0x0000000b0a0b7223 */ /* 0x000fc8000000000f */
[----:B------:R-:W-:-:S04]  /*05b0*/  FFMA R24, R24, R25, R11 ;  /* 0x0000001918187223 */ /* 0x000fc8000000000b */
[----:B------:R-:W-:-:S04]  /*05c0*/  FFMA R13, R13, R12, R24 ;  /* 0x0000000c0d0d7223 */ /* 0x000fc80000000018 */
[----:B------:R-:W-:Y:S01]  /*05d0*/  FFMA R14, R26, R27, R13 ;  /* 0x0000001b1a0e7223 */ /* 0x000fe2000000000d */
[----:B------:R-:W-:Y:S06]  /*05e0*/  BRA.U UP1, `(.L_x_7) ;  /* 0xfffffffd011c7547 */ /* 0x000fec000b83ffff */
.L_x_6:
[----:B------:R-:W-:Y:S05]  /*05f0*/  BRA.U !UP0, `(.L_x_5) ;  /* 0x0000000508687547 */ /* 0x000fea000b800000 */
[----:B------:R-:W-:Y:S02]  /*0600*/  UISETP.GE.U32.AND UP0, UPT, UR10, 0x8, UPT ;  /* 0x000000080a00788c */ /* 0x000fe4000bf06070 */
[----:B------:R-:W-:-:S04]  /*0610*/  ULOP3.LUT UR6, UR7, 0x7, URZ, 0xc0, !UPT ;  /* 0x0000000707067892 */ /* 0x000fc8000f8ec0ff */
[----:B------:R-:W-:-:S03]  /*0620*/  UISETP.NE.AND UP1, UPT, UR6, URZ, UPT ;  /* 0x000000ff0600728c */ /* 0x000fc6000bf25270 */
[----:B------:R-:W-:Y:S08]  /*0630*/  BRA.U !UP0, `(.L_x_8) ;  /* 0x0000000108907547 */ /* 0x000ff0000b800000 */
[----:B------:R-:W0:Y:S01]  /*0640*/  LDC.64 R10, c[0x0][0x380] ;  /* 0x0000e000ff0a7b82 */ /* 0x000e220000000a00 */
[----:B------:R-:W1:Y:S01]  /*0650*/  LDCU.64 UR8, c[0x0][0x380] ;  /* 0x00007000ff0877ac */ /* 0x000e620008000a00 */
[C---:B------:R-:W-:Y:S02]  /*0660*/  IADD3 R3, PT, PT, R8.reuse, UR4, RZ ;  /* 0x0000000408037c10 */ /* 0x040fe4000fffe0ff */
[----:B------:R-:W-:Y:S02]  /*0670*/  IADD3 R6, P0, PT, R8, UR4, RZ ;  /* 0x0000000408067c10 */ /* 0x000fe4000ff1e0ff */
[----:B------:R-:W-:Y:S02]  /*0680*/  IADD3 R13, PT, PT, R9, UR4, RZ ;  /* 0x00000004090d7c10 */ /* 0x000fe4000fffe0ff */
[----:B------:R-:W2:Y:S01]  /*0690*/  LDC.64 R4, c[0x0][0x388] ;  /* 0x0000e200ff047b82 */ /* 0x000ea20000000a00 */
[----:B0-----:R-:W-:Y:S01]  /*06a0*/  IMAD.WIDE.U32 R10, R3, 0x4, R10 ;  /* 0x00000004030a7825 */ /* 0x001fe200078e000a */
[----:B------:R-:W-:-:S02]  /*06b0*/  IADD3.X R3, PT, PT, RZ, RZ, RZ, P0, !PT ;  /* 0x000000ffff037210 */ /* 0x000fc400007fe4ff */
[C---:B-1----:R-:W-:Y:S02]  /*06c0*/  LEA R2, P0, R6.reuse, UR8, 0x2 ;  /* 0x0000000806027c11 */ /* 0x042fe4000f8010ff */
[----:B------:R-:W3:Y:S02]  /*06d0*/  LDG.E R15, desc[UR12][R10.64] ;  /* 0x0000000c0a0f7981 */ /* 0x000ee4000c1e1900 */
[----:B------:R-:W-:Y:S01]  /*06e0*/  LEA.HI.X R3, R6, UR9, R3, 0x2, P0 ;  /* 0x0000000906037c11 */ /* 0x000fe200080f1403 */
[----:B--2---:R-:W-:-:S04]  /*06f0*/  IMAD.WIDE R4, R13, 0x4, R4 ;  /* 0x000000040d047825 */ /* 0x004fc800078e0204 */
[----:B------:R-:W2:Y:S04]  /*0700*/  LDG.E R18, desc[UR12][R2.64+0x4] ;  /* 0x0000040c02127981 */ /* 0x000ea8000c1e1900 */
[----:B------:R-:W3:Y:S04]  /*0710*/  LDG.E R16, desc[UR12][R4.64] ;  /* 0x0000000c04107981 */ /* 0x000ee8000c1e1900 */
[----:B------:R-:W2:Y:S04]  /*0720*/  LDG.E R17, desc[UR12][R4.64+0x4] ;  /* 0x0000040c04117981 */ /* 0x000ea8000c1e1900 */
[----:B------:R-:W4:Y:S04]  /*0730*/  LDG.E R19, desc[UR12][R4.64+0x8] ;  /* 0x0000080c04137981 */ /* 0x000f28000c1e1900 */
        /* <DEDUP_REMOVED lines=11> */
[----:B------:R-:W-:Y:S01]  /*07f0*/  UIADD3 UR4, UPT, UPT, UR4, 0x8, URZ ;  /* 0x0000000804047890 */ /* 0x000fe2000fffe0ff */
[----:B---3--:R-:W-:-:S04]  /*0800*/  FFMA R15, R15, R16, R14 ;  /* 0x000000100f0f7223 */ /* 0x008fc8000000000e */
[----:B--2---:R-:W-:-:S04]  /*0810*/  FFMA R15, R18, R17, R15 ;  /* 0x00000011120f7223 */ /* 0x004fc8000000000f */
[----:B----4-:R-:W-:-:S04]  /*0820*/  FFMA R15, R20, R19, R15 ;  /* 0x00000013140f7223 */ /* 0x010fc8000000000f */
[----:B-----5:R-:W-:-:S04]  /*0830*/  FFMA R15, R22, R21, R15 ;  /* 0x00000015160f7223 */ /* 0x020fc8000000000f */
[----:B------:R-:W-:-:S04]  /*0840*/  FFMA R15, R24, R23, R15 ;  /* 0x00000017180f7223 */ /* 0x000fc8000000000f */
[----:B------:R-:W-:-:S04]  /*0850*/  FFMA R13, R12, R13, R15 ;  /* 0x0000000d0c0d7223 */ /* 0x000fc8000000000f */
[----:B------:R-:W-:-:S04]  /*0860*/  FFMA R11, R6, R11, R13 ;  /* 0x0000000b060b7223 */ /* 0x000fc8000000000d */
[----:B------:R-:W-:-:S07]  /*0870*/  FFMA R14, R10, R25, R11 ;  /* 0x000000190a0e7223 */ /* 0x000fce000000000b */
.L_x_8:
        /* <DEDUP_REMOVED lines=13> */
[----:B-1----:R-:W-:-:S03]  /*0950*/  LEA R2, P0, R6, UR6, 0x2 ;  /* 0x0000000606027c11 */ /* 0x002fc6000f8010ff */
[----:B------:R-:W3:Y:S01]  /*0960*/  LDG.E R11, desc[UR12][R10.64] ;  /* 0x0000000c0a0b7981 */ /* 0x000ee2000c1e1900 */
        /* <DEDUP_REMOVED lines=8> */
[----:B------:R-:W5:Y:S01]  /*09f0*/  LDG.E R18, desc[UR12][R4.64+0xc] ;  /* 0x00000c0c04127981 */ /* 0x000f62000c1e1900 */
[----:B------:R-:W-:Y:S01]  /*0a00*/  UIADD3 UR4, UPT, UPT, UR4, 0x4, URZ ;  /* 0x0000000404047890 */ /* 0x000fe2000fffe0ff */
[----:B---3--:R-:W-:-:S04]  /*0a10*/  FFMA R6, R11, R6, R14 ;  /* 0x000000060b067223 */ /* 0x008fc8000000000e */
[----:B--2---:R-:W-:-:S04]  /*0a20*/  FFMA R6, R13, R12, R6 ;  /* 0x0000000c0d067223 */ /* 0x004fc80000000006 */
[----:B----4-:R-:W-:-:S04]  /*0a30*/  FFMA R6, R15, R16, R6 ;  /* 0x000000100f067223 */ /* 0x010fc80000000006 */
[----:B-----5:R-:W-:-:S07]  /*0a40*/  FFMA R14, R17, R18, R6 ;  /* 0x00000012110e7223 */ /* 0x020fce0000000006 */
.L_x_9:
[----:B------:R-:W-:Y:S05]  /*0a50*/  BRA.U !UP1, `(.L_x_5) ;  /* 0x0000000109507547 */ /* 0x000fea000b800000 */
[----:B------:R-:W0:Y:S01]  /*0a60*/  LDC.64 R4, c[0x0][0x380] ;  /* 0x0000e000ff047b82 */ /* 0x000e220000000a00 */
[----:B------:R-:W-:Y:S01]  /*0a70*/  IADD3 R11, PT, PT, R8, UR4, RZ ;  /* 0x00000004080b7c10 */ /* 0x000fe2000fffe0ff */
[----:B------:R-:W-:-:S06]  /*0a80*/  UIADD3 UR5, UPT, UPT, -UR5, URZ, URZ ;  /* 0x000000ff05057290 */ /* 0x000fcc000fffe1ff */
[----:B------:R-:W1:Y:S01]  /*0a90*/  LDC.64 R2, c[0x0][0x388] ;  /* 0x0000e200ff027b82 */ /* 0x000e620000000a00 */
[----:B0-----:R-:W-:Y:S01]  /*0aa0*/  IMAD.WIDE.U32 R4, R11, 0x4, R4 ;  /* 0x000000040b047825 */ /* 0x001fe200078e0004 */
[----:B------:R-:W-:Y:S02]  /*0ab0*/  IADD3 R11, PT, PT, R9, UR4, RZ ;  /* 0x00000004090b7c10 */ /* 0x000fe4000fffe0ff */
[----:B------:R-:W-:Y:S02]  /*0ac0*/  MOV R6, R4 ;  /* 0x0000000400067202 */ /* 0x000fe40000000f00 */
[----:B------:R-:W-:-:S07]  /*0ad0*/  MOV R13, R5 ;  /* 0x00000005000d7202 */ /* 0x000fce0000000f00 */
.L_x_10:
[----:B-1----:R-:W-:Y:S01]  /*0ae0*/  IMAD.WIDE R4, R11, 0x4, R2 ;  /* 0x000000040b047825 */ /* 0x002fe200078e0202 */
[----:B------:R-:W-:Y:S02]  /*0af0*/  MOV R9, R13 ;  /* 0x0000000d00097202 */ /* 0x000fe40000000f00 */
[----:B------:R-:W-:-:S03]  /*0b00*/  MOV R8, R6 ;  /* 0x0000000600087202 */ /* 0x000fc60000000f00 */
[----:B------:R-:W2:Y:S04]  /*0b10*/  LDG.E R4, desc[UR12][R4.64] ;  /* 0x0000000c04047981 */ /* 0x000ea8000c1e1900 */
[----:B------:R-:W2:Y:S01]  /*0b20*/  LDG.E R9, desc[UR12][R8.64] ;  /* 0x0000000c08097981 */ /* 0x000ea2000c1e1900 */
[----:B------:R-:W-:Y:S01]  /*0b30*/  UIADD3 UR5, UPT, UPT, UR5, 0x1, URZ ;  /* 0x0000000105057890 */ /* 0x000fe2000fffe0ff */
[----:B------:R-:W-:Y:S02]  /*0b40*/  IADD3 R6, P0, PT, R6, 0x4, RZ ;  /* 0x0000000406067810 */ /* 0x000fe40007f1e0ff */
[----:B------:R-:W-:Y:S01]  /*0b50*/  IADD3 R11, PT, PT, R11, 0x1, RZ ;  /* 0x000000010b0b7810 */ /* 0x000fe20007ffe0ff */
[----:B------:R-:W-:Y:S01]  /*0b60*/  UISETP.NE.AND UP0, UPT, UR5, URZ, UPT ;  /* 0x000000ff0500728c */ /* 0x000fe2000bf05270 */
[----:B------:R-:W-:Y:S01]  /*0b70*/  IADD3.X R13, PT, PT, RZ, R13, RZ, P0, !PT ;  /* 0x0000000dff0d7210 */ /* 0x000fe200007fe4ff */
[----:B--2---:R-:W-:-:S07]  /*0b80*/  FFMA R14, R9, R4, R14 ;  /* 0x00000004090e7223 */ /* 0x004fce000000000e */
[----:B------:R-:W-:Y:S05]  /*0b90*/  BRA.U UP0, `(.L_x_10) ;  /* 0xfffffffd00d07547 */ /* 0x000fea000b83ffff */
.L_x_5:
[----:B------:R-:W0:Y:S01]  /*0ba0*/  LDC.64 R2, c[0x0][0x390] ;  /* 0x0000e400ff027b82 */ /* 0x000e220000000a00 */
[----:B------:R-:W-:-:S04]  /*0bb0*/  IMAD R7, R7, UR11, R0 ;  /* 0x0000000b07077c24 */ /* 0x000fc8000f8e0200 */
[----:B0-----:R-:W-:-:S05]  /*0bc0*/  IMAD.WIDE R2, R7, 0x4, R2 ;  /* 0x0000000407027825 */ /* 0x001fca00078e0202 */
[----:B------:R-:W-:Y:S01]  /*0bd0*/  STG.E desc[UR12][R2.64], R14 ;  /* 0x0000000e02007986 */ /* 0x000fe2000c10190c */
[----:B------:R-:W-:Y:S05]  /*0be0*/  EXIT ;  /* 0x000000000000794d */ /* 0x000fea0003800000 */
.L_x_11:
        /* <DEDUP_REMOVED lines=9> */
.L_x_13:


//--------------------- .nv.shared.reserved.0     --------------------------
	.section	.nv.shared.reserved.0,"aw",@nobits
	.weak		__nv_reservedSMEM_offset_0_alias
	.size		__nv_reservedSMEM_offset_0_alias, 0, 64
	.other		__nv_reservedSMEM_offset_0_alias,@"STO_CUDA_RESERVED_SHARED STV_DEFAULT"
__nv_reservedSMEM_offset_0_alias:
	.zero		0
	.zero		64


//--------------------- .nv.constant0._Z17matmul_W_V_kernelPKfS0_Pfiii --------------------------
	.section	.nv.constant0._Z17matmul_W_V_kernelPKfS0_Pfiii,"a",@progbits
	.sectionflags	@""
	.align	4
.nv.constant0._Z17matmul_W_V_kernelPKfS0_Pfiii:
	.zero		932


//--------------------- .nv.constant0._Z18matmul_A_Bt_kernelPKfS0_Pfiii --------------------------
	.section	.nv.constant0._Z18matmul_A_Bt_kernelPKfS0_Pfiii,"a",@progbits
	.sectionflags	@""
	.align	4
.nv.constant0._Z18matmul_A_Bt_kernelPKfS0_Pfiii:
	.zero		932


//--------------------- SYMBOLS --------------------------

	.type		.nv.reservedSmem.offset0,@object
	.size		.nv.reservedSmem.offset0,0x4
